	.headerflags	@"EF_CUDA_TEXMODE_UNIFIED EF_CUDA_64BIT_ADDRESS EF_CUDA_ACCELERATORS EF_CUDA_SM90 EF_CUDA_VIRTUAL_SM(EF_CUDA_SM90)"
	.elftype	@"ET_EXEC"


//--------------------- .nv.info                  --------------------------
	.section	.nv.info,"",@"SHT_CUDA_INFO"
	.align	4


	//----- nvinfo : EIATTR_REGCOUNT
	.align		4
        /*0000*/ 	.byte	0x04, 0x2f
        /*0002*/ 	.short	(.L_1 - .L_0)
	.align		4
.L_0:
        /*0004*/ 	.word	index@(triton_poi_fused_relu_42)
        /*0008*/ 	.word	0x00000012


	//----- nvinfo : EIATTR_MIN_STACK_SIZE
	.align		4
.L_1:
        /*000c*/ 	.byte	0x04, 0x12
        /*000e*/ 	.short	(.L_3 - .L_2)
	.align		4
.L_2:
        /*0010*/ 	.word	index@(triton_poi_fused_relu_42)
        /*0014*/ 	.word	0x00000000


	//----- nvinfo : EIATTR_FRAME_SIZE
	.align		4
.L_3:
        /*0018*/ 	.byte	0x04, 0x11
        /*001a*/ 	.short	(.L_5 - .L_4)
	.align		4
.L_4:
        /*001c*/ 	.word	index@(triton_poi_fused_relu_42)
        /*0020*/ 	.word	0x00000000


	//----- nvinfo : EIATTR_MIN_STACK_SIZE
	.align		4
.L_5:
        /*0024*/ 	.byte	0x04, 0x12
        /*0026*/ 	.short	(.L_7 - .L_6)
	.align		4
.L_6:
        /*0028*/ 	.word	index@(triton_poi_fused_relu_42)
        /*002c*/ 	.word	0x00000000
.L_7:


//--------------------- .nv.info.triton_poi_fused_relu_42 --------------------------
	.section	.nv.info.triton_poi_fused_relu_42,"",@"SHT_CUDA_INFO"
	.sectionflags	@""
	.align	4


	//----- nvinfo : EIATTR_CUDA_API_VERSION
	.align		4
        /*0000*/ 	.byte	0x04, 0x37
        /*0002*/ 	.short	(.L_9 - .L_8)
.L_8:
        /*0004*/ 	.word	0x0000007c


	//----- nvinfo : EIATTR_KPARAM_INFO
	.align		4
.L_9:
        /*0008*/ 	.byte	0x04, 0x17
        /*000a*/ 	.short	(.L_11 - .L_10)
.L_10:
        /*000c*/ 	.word	0x00000000
        /*0010*/ 	.short	0x0004
        /*0012*/ 	.short	0x0020
        /*0014*/ 	.byte	0x00, 0xf0, 0x11, 0x00


	//----- nvinfo : EIATTR_KPARAM_INFO
	.align		4
.L_11:
        /*0018*/ 	.byte	0x04, 0x17
        /*001a*/ 	.short	(.L_13 - .L_12)
.L_12:
        /*001c*/ 	.word	0x00000000
        /*0020*/ 	.short	0x0003
        /*0022*/ 	.short	0x0018
        /*0024*/ 	.byte	0x00, 0xf4, 0x21, 0x00


	//----- nvinfo : EIATTR_KPARAM_INFO
	.align		4
.L_13:
        /*0028*/ 	.byte	0x04, 0x17
        /*002a*/ 	.short	(.L_15 - .L_14)
.L_14:
        /*002c*/ 	.word	0x00000000
        /*0030*/ 	.short	0x0002
        /*0032*/ 	.short	0x0010
        /*0034*/ 	.byte	0x00, 0xf4, 0x21, 0x00


	//----- nvinfo : EIATTR_KPARAM_INFO
	.align		4
.L_15:
        /*0038*/ 	.byte	0x04, 0x17
        /*003a*/ 	.short	(.L_17 - .L_16)
.L_16:
        /*003c*/ 	.word	0x00000000
        /*0040*/ 	.short	0x0001
        /*0042*/ 	.short	0x0008
        /*0044*/ 	.byte	0x00, 0xf4, 0x21, 0x00


	//----- nvinfo : EIATTR_KPARAM_INFO
	.align		4
.L_17:
        /*0048*/ 	.byte	0x04, 0x17
        /*004a*/ 	.short	(.L_19 - .L_18)
.L_18:
        /*004c*/ 	.word	0x00000000
        /*0050*/ 	.short	0x0000
        /*0052*/ 	.short	0x0000
        /*0054*/ 	.byte	0x00, 0xf4, 0x21, 0x00


	//----- nvinfo : EIATTR_SPARSE_MMA_MASK
	.align		4
.L_19:
        /*0058*/ 	.byte	0x03, 0x50
        /*005a*/ 	.short	0x0000


	//----- nvinfo : EIATTR_MAXREG_COUNT
	.align		4
        /*005c*/ 	.byte	0x03, 0x1b
        /*005e*/ 	.short	0x00ff


	//----- nvinfo : EIATTR_EXIT_INSTR_OFFSETS
	.align		4
        /*0060*/ 	.byte	0x04, 0x1c
        /*0062*/ 	.short	(.L_21 - .L_20)


	//   ....[0]....
.L_20:
        /*0064*/ 	.word	0x000001f0


	//----- nvinfo : EIATTR_REQNTID
	.align		4
.L_21:
        /*0068*/ 	.byte	0x04, 0x10
        /*006a*/ 	.short	(.L_23 - .L_22)
.L_22:
        /*006c*/ 	.word	0x00000080
        /*0070*/ 	.word	0x00000001
        /*0074*/ 	.word	0x00000001


	//----- nvinfo : EIATTR_CBANK_PARAM_SIZE
	.align		4
.L_23:
        /*0078*/ 	.byte	0x03, 0x19
        /*007a*/ 	.short	0x0024


	//----- nvinfo : EIATTR_PARAM_CBANK
	.align		4
        /*007c*/ 	.byte	0x04, 0x0a
        /*007e*/ 	.short	(.L_25 - .L_24)
	.align		4
.L_24:
        /*0080*/ 	.word	index@(.nv.constant0.triton_poi_fused_relu_42)
        /*0084*/ 	.short	0x0210
        /*0086*/ 	.short	0x0024


	//----- nvinfo : EIATTR_SW_WAR
	.align		4
.L_25:
        /*0088*/ 	.byte	0x04, 0x36
        /*008a*/ 	.short	(.L_27 - .L_26)
.L_26:
        /*008c*/ 	.word	0x00000008
.L_27:


//--------------------- .nv.callgraph             --------------------------
	.section	.nv.callgraph,"",@"SHT_CUDA_CALLGRAPH"
	.align	4
	.sectionentsize	8
	.align		4
        /*0000*/ 	.word	0x00000000
	.align		4
        /*0004*/ 	.word	0xffffffff
	.align		4
        /*0008*/ 	.word	0x00000000
	.align		4
        /*000c*/ 	.word	0xfffffffe
	.align		4
        /*0010*/ 	.word	0x00000000
	.align		4
        /*0014*/ 	.word	0xfffffffd
	.align		4
        /*0018*/ 	.word	0x00000000
	.align		4
        /*001c*/ 	.word	0xfffffffc


//--------------------- .text.triton_poi_fused_relu_42 --------------------------
	.section	.text.triton_poi_fused_relu_42,"ax",@progbits
	.align	128
        .global         triton_poi_fused_relu_42
        .type           triton_poi_fused_relu_42,@function
        .size           triton_poi_fused_relu_42,(.L_x_1 - triton_poi_fused_relu_42)
        .other          triton_poi_fused_relu_42,@"STO_CUDA_ENTRY STV_DEFAULT"
triton_poi_fused_relu_42:
.text.triton_poi_fused_relu_42:
[----:B------:R-:W-:Y:S01]  /*0000*/  LDC R1, c[0x0][0x28] ;  /* 0x00000a00ff017b82 */ /* 0x000fe20000000800 */
[----:B------:R-:W1:Y:S07]  /*0010*/  S2R R0, SR_TID.X ;  /* 0x0000000000007919 */ /* 0x000e6e0000002100 */
[----:B------:R-:W2:Y:S01]  /*0020*/  LDC.64 R2, c[0x0][0x210] ;  /* 0x00008400ff027b82 */ /* 0x000ea20000000a00 */
[----:B------:R-:W-:Y:S01]  /*0030*/  ULDC.64 UR4, c[0x0][0x208] ;  /* 0x0000820000047ab9 */ /* 0x000fe20000000a00 */
[----:B------:R-:W3:Y:S06]  /*0040*/  S2R R11, SR_CTAID.X ;  /* 0x00000000000b7919 */ /* 0x000eec0000002500 */
[----:B------:R-:W4:Y:S08]  /*0050*/  LDC.64 R4, c[0x0][0x218] ;  /* 0x00008600ff047b82 */ /* 0x000f300000000a00 */
[----:B------:R-:W5:Y:S01]  /*0060*/  LDC.64 R6, c[0x0][0x220] ;  /* 0x00008800ff067b82 */ /* 0x000f620000000a00 */
[----:B-1----:R-:W-:Y:S01]  /*0070*/  IMAD.SHL.U32 R0, R0, 0x2, RZ ;  /* 0x0000000200007824 */ /* 0x002fe200078e00ff */
[----:B---3--:R-:W-:-:S04]  /*0080*/  SHF.R.S32.HI R8, RZ, 0x17, R11 ;  /* 0x00000017ff087819 */ /* 0x008fc8000001140b */
[----:B------:R-:W-:-:S04]  /*0090*/  LOP3.LUT R0, R0, 0xfe, RZ, 0xc0, !PT ;  /* 0x000000fe00007812 */ /* 0x000fc800078ec0ff */
[----:B------:R-:W-:Y:S02]  /*00a0*/  LEA R11, R11, R0, 0x8 ;  /* 0x000000000b0b7211 */ /* 0x000fe400078e40ff */
[----:B------:R-:W-:-:S03]  /*00b0*/  SGXT R0, R8, 0x1 ;  /* 0x000000010800781a */ /* 0x000fc60000000200 */
[----:B--2---:R-:W-:Y:S01]  /*00c0*/  IMAD.WIDE R2, R11, 0x4, R2 ;  /* 0x000000040b027825 */ /* 0x004fe200078e0202 */
[----:B------:R-:W-:-:S04]  /*00d0*/  LEA.HI R0, R0, R11, RZ, 0x2 ;  /* 0x0000000b00007211 */ /* 0x000fc800078f10ff */
[----:B------:R-:W-:Y:S01]  /*00e0*/  SHF.R.S32.HI R9, RZ, 0x2, R0 ;  /* 0x00000002ff097819 */ /* 0x000fe20000011400 */
[----:B------:R-:W2:Y:S04]  /*00f0*/  LDG.E.64 R2, desc[UR4][R2.64] ;  /* 0x0000000402027981 */ /* 0x000ea8000c1e1b00 */
[----:B----4-:R-:W-:-:S04]  /*0100*/  IMAD.WIDE R4, R9, 0x4, R4 ;  /* 0x0000000409047825 */ /* 0x010fc800078e0204 */
[----:B-----5:R-:W-:Y:S02]  /*0110*/  IMAD.WIDE R6, R9, 0x4, R6 ;  /* 0x0000000409067825 */ /* 0x020fe400078e0206 */
[----:B------:R-:W2:Y:S01]  /*0120*/  LDG.E.EL R4, desc[UR4][R4.64] ;  /* 0x0000000404047981 */ /* 0x000ea2000c2e1900 */
[----:B------:R-:W1:Y:S03]  /*0130*/  LDC.64 R8, c[0x0][0x228] ;  /* 0x00008a00ff087b82 */ /* 0x000e660000000a00 */
[----:B------:R-:W3:Y:S01]  /*0140*/  LDG.E.EL R6, desc[UR4][R6.64] ;  /* 0x0000000406067981 */ /* 0x000ee2000c2e1900 */
[--C-:B--2---:R-:W-:Y:S01]  /*0150*/  FADD R13, R2, -R4.reuse ;  /* 0x80000004020d7221 */ /* 0x104fe20000000000 */
[----:B------:R-:W-:-:S03]  /*0160*/  FADD R15, R3, -R4 ;  /* 0x80000004030f7221 */ /* 0x000fc60000000000 */
[C---:B---3--:R-:W-:Y:S01]  /*0170*/  FMUL R13, R6.reuse, R13 ;  /* 0x0000000d060d7220 */ /* 0x048fe20000400000 */
[----:B------:R-:W-:-:S04]  /*0180*/  FMUL R15, R6, R15 ;  /* 0x0000000f060f7220 */ /* 0x000fc80000400000 */
[----:B------:R-:W-:Y:S02]  /*0190*/  FSETP.GEU.AND P0, PT, R13, RZ, PT ;  /* 0x000000ff0d00720b */ /* 0x000fe40003f0e000 */
[----:B------:R-:W-:Y:S01]  /*01a0*/  FSETP.GEU.AND P1, PT, R15, RZ, PT ;  /* 0x000000ff0f00720b */ /* 0x000fe20003f2e000 */
[----:B-1----:R-:W-:Y:S01]  /*01b0*/  IMAD.WIDE R2, R11, 0x4, R8 ;  /* 0x000000040b027825 */ /* 0x002fe200078e0208 */
[----:B------:R-:W-:Y:S02]  /*01c0*/  FSEL R14, R13, RZ, P0 ;  /* 0x000000ff0d0e7208 */ /* 0x000fe40000000000 */
[----:B------:R-:W-:-:S05]  /*01d0*/  FSEL R15, R15, RZ, P1 ;  /* 0x000000ff0f0f7208 */ /* 0x000fca0000800000 */
[----:B------:R-:W-:Y:S01]  /*01e0*/  STG.E.64 desc[UR4][R2.64], R14 ;  /* 0x0000000e02007986 */ /* 0x000fe2000c101b04 */
[----:B------:R-:W-:Y:S05]  /*01f0*/  EXIT ;  /* 0x000000000000794d */ /* 0x000fea0003800000 */
.L_x_0:
[----:B------:R-:W-:-:S00]  /*0200*/  BRA `(.L_x_0) ;  /* 0xfffffffc00fc7947 */ /* 0x000fc0000383ffff */
[----:B------:R-:W-:-:S00]  /*0210*/  NOP ;  /* 0x0000000000007918 */ /* 0x000fc00000000000 */
        /* <DEDUP_REMOVED lines=14> */
.L_x_1:


//--------------------- .nv.constant0.triton_poi_fused_relu_42 --------------------------
	.section	.nv.constant0.triton_poi_fused_relu_42,"a",@progbits
	.sectionflags	@""
	.align	4
.nv.constant0.triton_poi_fused_relu_42:
	.zero		564
